	.headerflags	@"EF_CUDA_TEXMODE_UNIFIED EF_CUDA_64BIT_ADDRESS EF_CUDA_SM86 EF_CUDA_VIRTUAL_SM(EF_CUDA_SM86)"
	.elftype	@"ET_EXEC"


//--------------------- .nv.info                  --------------------------
	.section	.nv.info,"",@"SHT_CUDA_INFO"
	.align	4


	//----- nvinfo : EIATTR_REGCOUNT
	.align		4
        /*0000*/ 	.byte	0x04, 0x2f
        /*0002*/ 	.short	(.L_1 - .L_0)
	.align		4
.L_0:
        /*0004*/ 	.word	index@(triton_poi_fused__to_copy_1)
        /*0008*/ 	.word	0x00000008


	//----- nvinfo : EIATTR_MIN_STACK_SIZE
	.align		4
.L_1:
        /*000c*/ 	.byte	0x04, 0x12
        /*000e*/ 	.short	(.L_3 - .L_2)
	.align		4
.L_2:
        /*0010*/ 	.word	index@(triton_poi_fused__to_copy_1)
        /*0014*/ 	.word	0x00000000


	//----- nvinfo : EIATTR_FRAME_SIZE
	.align		4
.L_3:
        /*0018*/ 	.byte	0x04, 0x11
        /*001a*/ 	.short	(.L_5 - .L_4)
	.align		4
.L_4:
        /*001c*/ 	.word	index@(triton_poi_fused__to_copy_1)
        /*0020*/ 	.word	0x00000000


	//----- nvinfo : EIATTR_MIN_STACK_SIZE
	.align		4
.L_5:
        /*0024*/ 	.byte	0x04, 0x12
        /*0026*/ 	.short	(.L_7 - .L_6)
	.align		4
.L_6:
        /*0028*/ 	.word	index@(triton_poi_fused__to_copy_1)
        /*002c*/ 	.word	0x00000000
.L_7:


//--------------------- .nv.info.triton_poi_fused__to_copy_1 --------------------------
	.section	.nv.info.triton_poi_fused__to_copy_1,"",@"SHT_CUDA_INFO"
	.sectionflags	@""
	.align	4


	//----- nvinfo : EIATTR_CUDA_API_VERSION
	.align		4
        /*0000*/ 	.byte	0x04, 0x37
        /*0002*/ 	.short	(.L_9 - .L_8)
.L_8:
        /*0004*/ 	.word	0x0000007c


	//----- nvinfo : EIATTR_SW2861232_WAR
	.align		4
.L_9:
        /*0008*/ 	.byte	0x01, 0x35
	.zero		2


	//----- nvinfo : EIATTR_PARAM_CBANK
	.align		4
        /*000c*/ 	.byte	0x04, 0x0a
        /*000e*/ 	.short	(.L_11 - .L_10)
	.align		4
.L_10:
        /*0010*/ 	.word	index@(.nv.constant0.triton_poi_fused__to_copy_1)
        /*0014*/ 	.short	0x0160
        /*0016*/ 	.short	0x0020


	//----- nvinfo : EIATTR_CBANK_PARAM_SIZE
	.align		4
.L_11:
        /*0018*/ 	.byte	0x03, 0x19
        /*001a*/ 	.short	0x0020


	//----- nvinfo : EIATTR_KPARAM_INFO
	.align		4
        /*001c*/ 	.byte	0x04, 0x17
        /*001e*/ 	.short	(.L_13 - .L_12)
.L_12:
        /*0020*/ 	.word	0x00000000
        /*0024*/ 	.short	0x0003
        /*0026*/ 	.short	0x0018
        /*0028*/ 	.byte	0x00, 0xf4, 0x21, 0x00


	//----- nvinfo : EIATTR_KPARAM_INFO
	.align		4
.L_13:
        /*002c*/ 	.byte	0x04, 0x17
        /*002e*/ 	.short	(.L_15 - .L_14)
.L_14:
        /*0030*/ 	.word	0x00000000
        /*0034*/ 	.short	0x0002
        /*0036*/ 	.short	0x0010
        /*0038*/ 	.byte	0x00, 0xf0, 0x11, 0x00


	//----- nvinfo : EIATTR_KPARAM_INFO
	.align		4
.L_15:
        /*003c*/ 	.byte	0x04, 0x17
        /*003e*/ 	.short	(.L_17 - .L_16)
.L_16:
        /*0040*/ 	.word	0x00000000
        /*0044*/ 	.short	0x0001
        /*0046*/ 	.short	0x0008
        /*0048*/ 	.byte	0x00, 0xf4, 0x21, 0x00


	//----- nvinfo : EIATTR_KPARAM_INFO
	.align		4
.L_17:
        /*004c*/ 	.byte	0x04, 0x17
        /*004e*/ 	.short	(.L_19 - .L_18)
.L_18:
        /*0050*/ 	.word	0x00000000
        /*0054*/ 	.short	0x0000
        /*0056*/ 	.short	0x0000
        /*0058*/ 	.byte	0x00, 0xf4, 0x21, 0x00


	//----- nvinfo : EIATTR_MAXREG_COUNT
	.align		4
.L_19:
        /*005c*/ 	.byte	0x03, 0x1b
        /*005e*/ 	.short	0x00ff


	//----- nvinfo : EIATTR_EXIT_INSTR_OFFSETS
	.align		4
        /*0060*/ 	.byte	0x04, 0x1c
        /*0062*/ 	.short	(.L_21 - .L_20)


	//   ....[0]....
.L_20:
        /*0064*/ 	.word	0x00000120


	//   ....[1]....
        /*0068*/ 	.word	0x00000140


	//----- nvinfo : EIATTR_REQNTID
	.align		4
.L_21:
        /*006c*/ 	.byte	0x04, 0x10
        /*006e*/ 	.short	(.L_23 - .L_22)
.L_22:
        /*0070*/ 	.word	0x00000080
        /*0074*/ 	.word	0x00000001
        /*0078*/ 	.word	0x00000001


	//----- nvinfo : EIATTR_CRS_STACK_SIZE
	.align		4
.L_23:
        /*007c*/ 	.byte	0x04, 0x1e
        /*007e*/ 	.short	(.L_25 - .L_24)
.L_24:
        /*0080*/ 	.word	0x00000000
.L_25:


//--------------------- .nv.callgraph             --------------------------
	.section	.nv.callgraph,"",@"SHT_CUDA_CALLGRAPH"
	.align	4
	.sectionentsize	8
	.align		4
        /*0000*/ 	.word	0x00000000
	.align		4
        /*0004*/ 	.word	0xffffffff
	.align		4
        /*0008*/ 	.word	0x00000000
	.align		4
        /*000c*/ 	.word	0xfffffffe
	.align		4
        /*0010*/ 	.word	0x00000000
	.align		4
        /*0014*/ 	.word	0xfffffffd
	.align		4
        /*0018*/ 	.word	0x00000000
	.align		4
        /*001c*/ 	.word	0xfffffffc


//--------------------- .nv.rel.action            --------------------------
	.section	.nv.rel.action,"",@"SHT_CUDA_RELOCINFO"
	.align	8
	.sectionentsize	8
        /*0000*/ 	.byte	0x73, 0x00, 0x00, 0x00, 0x00, 0x00, 0x00, 0x00, 0x00, 0x00, 0x00, 0x11, 0x25, 0x00, 0x05, 0x36


//--------------------- .nv.constant0.triton_poi_fused__to_copy_1 --------------------------
	.section	.nv.constant0.triton_poi_fused__to_copy_1,"a",@progbits
	.sectionflags	@""
	.align	4
.nv.constant0.triton_poi_fused__to_copy_1:
	.zero		384


//--------------------- .text.triton_poi_fused__to_copy_1 --------------------------
	.section	.text.triton_poi_fused__to_copy_1,"ax",@progbits
	.sectioninfo	@"SHI_REGISTERS=8"
	.align	128
        .global         triton_poi_fused__to_copy_1
        .type           triton_poi_fused__to_copy_1,@function
        .size           triton_poi_fused__to_copy_1,(.L_x_3 - triton_poi_fused__to_copy_1)
        .other          triton_poi_fused__to_copy_1,@"STO_CUDA_ENTRY STV_DEFAULT"
triton_poi_fused__to_copy_1:
.text.triton_poi_fused__to_copy_1:
[----:B------:R-:W-:Y:S02]  /*0000*/  IMAD.MOV.U32 R1, RZ, RZ, c[0x0][0x28] ;  /* 0x00000a00ff017624 */ /* 0x000fe400078e00ff */
[----:B------:R-:W0:Y:S01]  /*0010*/  S2R R0, SR_TID.X ;  /* 0x0000000000007919 */ /* 0x000e220000002100 */
[----:B------:R-:W-:Y:S01]  /*0020*/  MOV R5, 0x2 ;  /* 0x0000000200057802 */ /* 0x000fe20000000f00 */
[----:B------:R-:W-:Y:S01]  /*0030*/  ULDC.64 UR4, c[0x0][0x118] ;  /* 0x0000460000047ab9 */ /* 0x000fe20000000a00 */
[----:B------:R-:W-:Y:S01]  /*0040*/  BSSY B0, `(.L_x_0) ;  /* 0x000000c000007945 */ /* 0x000fe20003800000 */
[----:B------:R-:W1:Y:S01]  /*0050*/  S2R R3, SR_CTAID.X ;  /* 0x0000000000037919 */ /* 0x000e620000002500 */
[----:B0-----:R-:W-:-:S04]  /*0060*/  SHF.L.U32 R0, R0, 0x1, RZ ;  /* 0x0000000100007819 */ /* 0x001fc800000006ff */
[----:B------:R-:W-:-:S05]  /*0070*/  LOP3.LUT R0, R0, 0xfe, RZ, 0xc0, !PT ;  /* 0x000000fe00007812 */ /* 0x000fca00078ec0ff */
[----:B-1----:R-:W-:Y:S02]  /*0080*/  IMAD R0, R3, 0x100, R0 ;  /* 0x0000010003007824 */ /* 0x002fe400078e0200 */
[----:B------:R-:W-:Y:S02]  /*0090*/  CS2R R2, SRZ ;  /* 0x0000000000027805 */ /* 0x000fe4000001ff00 */
[C---:B------:R-:W-:Y:S01]  /*00a0*/  IMAD.WIDE R4, R0.reuse, R5, c[0x0][0x168] ;  /* 0x00005a0000047625 */ /* 0x040fe200078e0205 */
[----:B------:R-:W-:-:S13]  /*00b0*/  ISETP.GE.AND P0, PT, R0, 0x1200, PT ;  /* 0x000012000000780c */ /* 0x000fda0003f06270 */
[----:B------:R-:W-:Y:S05]  /*00c0*/  @P0 BRA `(.L_x_1) ;  /* 0x0000003000000947 */ /* 0x000fea0003800000 */
[----:B------:R-:W-:-:S04]  /*00d0*/  IMAD.MOV.U32 R3, RZ, RZ, 0x4 ;  /* 0x00000004ff037424 */ /* 0x000fc800078e00ff */
[----:B------:R-:W-:-:S06]  /*00e0*/  IMAD.WIDE R2, R0, R3, c[0x0][0x160] ;  /* 0x0000580000027625 */ /* 0x000fcc00078e0203 */
[----:B------:R-:W5:Y:S02]  /*00f0*/  LDG.E.64 R2, [R2.64] ;  /* 0x0000000402027981 */ /* 0x000f64000c1e1b00 */
.L_x_1:
[----:B------:R-:W-:Y:S05]  /*0100*/  BSYNC B0 ;  /* 0x0000000000007941 */ /* 0x000fea0003800000 */
.L_x_0:
[----:B-----5:R-:W-:Y:S01]  /*0110*/  F2FP.BF16.PACK_AB R3, R3, R2 ;  /* 0x000000020303723e */ /* 0x020fe200000010ff */
[----:B------:R-:W-:Y:S06]  /*0120*/  @P0 EXIT ;  /* 0x000000000000094d */ /* 0x000fec0003800000 */
[----:B------:R-:W-:Y:S01]  /*0130*/  STG.E [R4.64], R3 ;  /* 0x0000000304007986 */ /* 0x000fe2000c101904 */
[----:B------:R-:W-:Y:S05]  /*0140*/  EXIT ;  /* 0x000000000000794d */ /* 0x000fea0003800000 */
.L_x_2:
[----:B------:R-:W-:-:S00]  /*0150*/  BRA `(.L_x_2) ;  /* 0xfffffff000007947 */ /* 0x000fc0000383ffff */
[----:B------:R-:W-:-:S00]  /*0160*/  NOP ;  /* 0x0000000000007918 */ /* 0x000fc00000000000 */
        /* <DEDUP_REMOVED lines=9> */
.L_x_3:
